//
// Generated by NVIDIA NVVM Compiler
//
// Compiler Build ID: CL-36424714
// Cuda compilation tools, release 13.0, V13.0.88
// Based on NVVM 20.0.0
//

.version 9.0
.target sm_100
.address_size 64

	// .globl	_Z6matmulPjS_S_j
.extern .func  (.param .b32 func_retval0) vprintf
(
	.param .b64 vprintf_param_0,
	.param .b64 vprintf_param_1
)
;
.global .align 1 .b8 $str[13] = {82, 101, 115, 117, 108, 116, 58, 32, 10, 37, 117, 10};

.visible .entry _Z6matmulPjS_S_j(
	.param .u64 .ptr .align 1 _Z6matmulPjS_S_j_param_0,
	.param .u64 .ptr .align 1 _Z6matmulPjS_S_j_param_1,
	.param .u64 .ptr .align 1 _Z6matmulPjS_S_j_param_2,
	.param .u32 _Z6matmulPjS_S_j_param_3
)
{
	.reg .pred 	%p<10>;
	.reg .b32 	%r<157>;
	.reg .b64 	%rd<70>;

	ld.param.u64 	%rd4, [_Z6matmulPjS_S_j_param_0];
	ld.param.u64 	%rd5, [_Z6matmulPjS_S_j_param_1];
	ld.param.u32 	%r57, [_Z6matmulPjS_S_j_param_3];
	cvta.to.global.u64 	%rd1, %rd5;
	cvta.to.global.u64 	%rd2, %rd4;
	setp.eq.s32 	%p1, %r57, 0;
	@%p1 bra 	$L__BB0_14;
	mov.u32 	%r59, %ctaid.x;
	mov.u32 	%r60, %ntid.x;
	mov.u32 	%r61, %tid.x;
	mad.lo.s32 	%r62, %r59, %r60, %r61;
	mul.lo.s32 	%r1, %r57, %r62;
	add.s32 	%r2, %r57, -1;
	and.b32  	%r3, %r57, 7;
	and.b32  	%r4, %r57, -8;
	and.b32  	%r5, %r57, 1;
	neg.s32 	%r6, %r4;
	shl.b32 	%r7, %r57, 3;
	mul.lo.s32 	%r8, %r57, 3;
	mul.lo.s32 	%r9, %r57, 7;
	mov.b32 	%r135, 0;
$L__BB0_2:
	setp.lt.u32 	%p2, %r2, 7;
	mov.b32 	%r151, 0;
	mov.u32 	%r156, %r151;
	@%p2 bra 	$L__BB0_5;
	add.s32 	%r136, %r1, 3;
	add.s32 	%r144, %r57, %r135;
	shl.b32 	%r66, %r57, 1;
	add.s32 	%r143, %r66, %r135;
	add.s32 	%r142, %r8, %r135;
	shl.b32 	%r67, %r57, 2;
	add.s32 	%r141, %r67, %r135;
	mad.lo.s32 	%r140, %r57, 5, %r135;
	mad.lo.s32 	%r139, %r57, 6, %r135;
	add.s32 	%r138, %r9, %r135;
	mov.b32 	%r156, 0;
	mov.u32 	%r137, %r135;
	mov.u32 	%r145, %r6;
$L__BB0_4:
	.pragma "nounroll";
	add.s32 	%r68, %r136, -3;
	mul.wide.u32 	%rd6, %r68, 4;
	add.s64 	%rd7, %rd2, %rd6;
	ld.global.u32 	%r69, [%rd7];
	mul.wide.u32 	%rd8, %r137, 4;
	add.s64 	%rd9, %rd1, %rd8;
	ld.global.u32 	%r70, [%rd9];
	mad.lo.s32 	%r71, %r70, %r69, %r156;
	add.s32 	%r72, %r136, -2;
	mul.wide.u32 	%rd10, %r72, 4;
	add.s64 	%rd11, %rd2, %rd10;
	ld.global.u32 	%r73, [%rd11];
	mul.wide.u32 	%rd12, %r144, 4;
	add.s64 	%rd13, %rd1, %rd12;
	ld.global.u32 	%r74, [%rd13];
	mad.lo.s32 	%r75, %r74, %r73, %r71;
	add.s32 	%r76, %r136, -1;
	mul.wide.u32 	%rd14, %r76, 4;
	add.s64 	%rd15, %rd2, %rd14;
	ld.global.u32 	%r77, [%rd15];
	mul.wide.u32 	%rd16, %r143, 4;
	add.s64 	%rd17, %rd1, %rd16;
	ld.global.u32 	%r78, [%rd17];
	mad.lo.s32 	%r79, %r78, %r77, %r75;
	add.s32 	%r80, %r136, 4;
	mul.wide.u32 	%rd18, %r136, 4;
	add.s64 	%rd19, %rd2, %rd18;
	ld.global.u32 	%r81, [%rd19];
	mul.wide.u32 	%rd20, %r142, 4;
	add.s64 	%rd21, %rd1, %rd20;
	ld.global.u32 	%r82, [%rd21];
	mad.lo.s32 	%r83, %r82, %r81, %r79;
	add.s32 	%r84, %r136, 1;
	mul.wide.u32 	%rd22, %r84, 4;
	add.s64 	%rd23, %rd2, %rd22;
	ld.global.u32 	%r85, [%rd23];
	mul.wide.u32 	%rd24, %r141, 4;
	add.s64 	%rd25, %rd1, %rd24;
	ld.global.u32 	%r86, [%rd25];
	mad.lo.s32 	%r87, %r86, %r85, %r83;
	add.s32 	%r88, %r136, 2;
	mul.wide.u32 	%rd26, %r88, 4;
	add.s64 	%rd27, %rd2, %rd26;
	ld.global.u32 	%r89, [%rd27];
	mul.wide.u32 	%rd28, %r140, 4;
	add.s64 	%rd29, %rd1, %rd28;
	ld.global.u32 	%r90, [%rd29];
	mad.lo.s32 	%r91, %r90, %r89, %r87;
	add.s32 	%r92, %r136, 3;
	mul.wide.u32 	%rd30, %r92, 4;
	add.s64 	%rd31, %rd2, %rd30;
	ld.global.u32 	%r93, [%rd31];
	mul.wide.u32 	%rd32, %r139, 4;
	add.s64 	%rd33, %rd1, %rd32;
	ld.global.u32 	%r94, [%rd33];
	mad.lo.s32 	%r95, %r94, %r93, %r91;
	mul.wide.u32 	%rd34, %r80, 4;
	add.s64 	%rd35, %rd2, %rd34;
	ld.global.u32 	%r96, [%rd35];
	mul.wide.u32 	%rd36, %r138, 4;
	add.s64 	%rd37, %rd1, %rd36;
	ld.global.u32 	%r97, [%rd37];
	mad.lo.s32 	%r156, %r97, %r96, %r95;
	add.s32 	%r145, %r145, 8;
	add.s32 	%r144, %r144, %r7;
	add.s32 	%r143, %r143, %r7;
	add.s32 	%r142, %r142, %r7;
	add.s32 	%r141, %r141, %r7;
	add.s32 	%r140, %r140, %r7;
	add.s32 	%r139, %r139, %r7;
	add.s32 	%r138, %r138, %r7;
	add.s32 	%r137, %r137, %r7;
	add.s32 	%r136, %r136, 8;
	setp.ne.s32 	%p3, %r145, 0;
	mov.u32 	%r151, %r4;
	@%p3 bra 	$L__BB0_4;
$L__BB0_5:
	setp.eq.s32 	%p4, %r3, 0;
	@%p4 bra 	$L__BB0_13;
	add.s32 	%r99, %r3, -1;
	setp.lt.u32 	%p5, %r99, 3;
	@%p5 bra 	$L__BB0_8;
	add.s32 	%r100, %r151, %r1;
	mul.wide.u32 	%rd38, %r100, 4;
	add.s64 	%rd39, %rd2, %rd38;
	ld.global.u32 	%r101, [%rd39];
	mad.lo.s32 	%r102, %r151, %r57, %r135;
	mul.wide.u32 	%rd40, %r102, 4;
	add.s64 	%rd41, %rd1, %rd40;
	ld.global.u32 	%r103, [%rd41];
	mad.lo.s32 	%r104, %r103, %r101, %r156;
	add.s32 	%r105, %r100, 1;
	mul.wide.u32 	%rd42, %r105, 4;
	add.s64 	%rd43, %rd2, %rd42;
	ld.global.u32 	%r106, [%rd43];
	add.s32 	%r107, %r102, %r57;
	mul.wide.u32 	%rd44, %r107, 4;
	add.s64 	%rd45, %rd1, %rd44;
	ld.global.u32 	%r108, [%rd45];
	mad.lo.s32 	%r109, %r108, %r106, %r104;
	add.s32 	%r110, %r100, 2;
	mul.wide.u32 	%rd46, %r110, 4;
	add.s64 	%rd47, %rd2, %rd46;
	ld.global.u32 	%r111, [%rd47];
	add.s32 	%r112, %r107, %r57;
	mul.wide.u32 	%rd48, %r112, 4;
	add.s64 	%rd49, %rd1, %rd48;
	ld.global.u32 	%r113, [%rd49];
	mad.lo.s32 	%r114, %r113, %r111, %r109;
	add.s32 	%r115, %r100, 3;
	mul.wide.u32 	%rd50, %r115, 4;
	add.s64 	%rd51, %rd2, %rd50;
	ld.global.u32 	%r116, [%rd51];
	add.s32 	%r117, %r112, %r57;
	mul.wide.u32 	%rd52, %r117, 4;
	add.s64 	%rd53, %rd1, %rd52;
	ld.global.u32 	%r118, [%rd53];
	mad.lo.s32 	%r156, %r118, %r116, %r114;
	add.s32 	%r151, %r151, 4;
$L__BB0_8:
	and.b32  	%r120, %r57, 3;
	setp.eq.s32 	%p6, %r120, 0;
	@%p6 bra 	$L__BB0_13;
	setp.eq.s32 	%p7, %r120, 1;
	@%p7 bra 	$L__BB0_11;
	add.s32 	%r121, %r151, %r1;
	mul.wide.u32 	%rd54, %r121, 4;
	add.s64 	%rd55, %rd2, %rd54;
	ld.global.u32 	%r122, [%rd55];
	mad.lo.s32 	%r123, %r151, %r57, %r135;
	mul.wide.u32 	%rd56, %r123, 4;
	add.s64 	%rd57, %rd1, %rd56;
	ld.global.u32 	%r124, [%rd57];
	mad.lo.s32 	%r125, %r124, %r122, %r156;
	add.s32 	%r126, %r121, 1;
	mul.wide.u32 	%rd58, %r126, 4;
	add.s64 	%rd59, %rd2, %rd58;
	ld.global.u32 	%r127, [%rd59];
	add.s32 	%r128, %r123, %r57;
	mul.wide.u32 	%rd60, %r128, 4;
	add.s64 	%rd61, %rd1, %rd60;
	ld.global.u32 	%r129, [%rd61];
	mad.lo.s32 	%r156, %r129, %r127, %r125;
	add.s32 	%r151, %r151, 2;
$L__BB0_11:
	setp.eq.s32 	%p8, %r5, 0;
	@%p8 bra 	$L__BB0_13;
	add.s32 	%r130, %r151, %r1;
	mul.wide.u32 	%rd62, %r130, 4;
	add.s64 	%rd63, %rd2, %rd62;
	ld.global.u32 	%r131, [%rd63];
	mad.lo.s32 	%r132, %r151, %r57, %r135;
	mul.wide.u32 	%rd64, %r132, 4;
	add.s64 	%rd65, %rd1, %rd64;
	ld.global.u32 	%r133, [%rd65];
	mad.lo.s32 	%r156, %r133, %r131, %r156;
$L__BB0_13:
	ld.param.u64 	%rd69, [_Z6matmulPjS_S_j_param_2];
	add.s32 	%r134, %r135, %r1;
	cvta.to.global.u64 	%rd66, %rd69;
	mul.wide.u32 	%rd67, %r134, 4;
	add.s64 	%rd68, %rd66, %rd67;
	st.global.u32 	[%rd68], %r156;
	add.s32 	%r135, %r135, 1;
	setp.ne.s32 	%p9, %r135, %r57;
	@%p9 bra 	$L__BB0_2;
$L__BB0_14:
	ret;

}
	// .globl	_Z9print_sigPjj
.visible .entry _Z9print_sigPjj(
	.param .u64 .ptr .align 1 _Z9print_sigPjj_param_0,
	.param .u32 _Z9print_sigPjj_param_1
)
{
	.local .align 8 .b8 	__local_depot1[8];
	.reg .b64 	%SP;
	.reg .b64 	%SPL;
	.reg .pred 	%p<10>;
	.reg .b32 	%r<105>;
	.reg .b64 	%rd<17>;

	mov.u64 	%SPL, __local_depot1;
	cvta.local.u64 	%SP, %SPL;
	ld.param.u64 	%rd5, [_Z9print_sigPjj_param_0];
	ld.param.u32 	%r26, [_Z9print_sigPjj_param_1];
	cvta.to.global.u64 	%rd1, %rd5;
	mul.lo.s32 	%r1, %r26, %r26;
	setp.eq.s32 	%p1, %r1, 0;
	mov.b32 	%r104, 0;
	@%p1 bra 	$L__BB1_12;
	and.b32  	%r2, %r1, 13;
	setp.lt.u32 	%p2, %r1, 16;
	mov.b32 	%r99, 0;
	mov.u32 	%r104, %r99;
	@%p2 bra 	$L__BB1_4;
	and.b32  	%r99, %r1, -16;
	neg.s32 	%r93, %r99;
	add.s64 	%rd16, %rd1, 32;
	mov.b32 	%r104, 0;
$L__BB1_3:
	.pragma "nounroll";
	ld.global.u32 	%r30, [%rd16+-32];
	add.s32 	%r31, %r30, %r104;
	ld.global.u32 	%r32, [%rd16+-28];
	mad.lo.s32 	%r33, %r31, -1640531535, %r32;
	ld.global.u32 	%r34, [%rd16+-24];
	mad.lo.s32 	%r35, %r33, -1640531535, %r34;
	ld.global.u32 	%r36, [%rd16+-20];
	mad.lo.s32 	%r37, %r35, -1640531535, %r36;
	ld.global.u32 	%r38, [%rd16+-16];
	mad.lo.s32 	%r39, %r37, -1640531535, %r38;
	ld.global.u32 	%r40, [%rd16+-12];
	mad.lo.s32 	%r41, %r39, -1640531535, %r40;
	ld.global.u32 	%r42, [%rd16+-8];
	mad.lo.s32 	%r43, %r41, -1640531535, %r42;
	ld.global.u32 	%r44, [%rd16+-4];
	mad.lo.s32 	%r45, %r43, -1640531535, %r44;
	ld.global.u32 	%r46, [%rd16];
	mad.lo.s32 	%r47, %r45, -1640531535, %r46;
	ld.global.u32 	%r48, [%rd16+4];
	mad.lo.s32 	%r49, %r47, -1640531535, %r48;
	ld.global.u32 	%r50, [%rd16+8];
	mad.lo.s32 	%r51, %r49, -1640531535, %r50;
	ld.global.u32 	%r52, [%rd16+12];
	mad.lo.s32 	%r53, %r51, -1640531535, %r52;
	ld.global.u32 	%r54, [%rd16+16];
	mad.lo.s32 	%r55, %r53, -1640531535, %r54;
	ld.global.u32 	%r56, [%rd16+20];
	mad.lo.s32 	%r57, %r55, -1640531535, %r56;
	ld.global.u32 	%r58, [%rd16+24];
	mad.lo.s32 	%r59, %r57, -1640531535, %r58;
	ld.global.u32 	%r60, [%rd16+28];
	mad.lo.s32 	%r61, %r59, -1640531535, %r60;
	mul.lo.s32 	%r104, %r61, -1640531535;
	add.s32 	%r93, %r93, 16;
	add.s64 	%rd16, %rd16, 64;
	setp.ne.s32 	%p3, %r93, 0;
	@%p3 bra 	$L__BB1_3;
$L__BB1_4:
	setp.eq.s32 	%p4, %r2, 0;
	@%p4 bra 	$L__BB1_12;
	and.b32  	%r12, %r1, 5;
	setp.lt.u32 	%p5, %r2, 8;
	@%p5 bra 	$L__BB1_7;
	mul.wide.u32 	%rd6, %r99, 4;
	add.s64 	%rd7, %rd1, %rd6;
	ld.global.u32 	%r63, [%rd7];
	add.s32 	%r64, %r63, %r104;
	ld.global.u32 	%r65, [%rd7+4];
	mad.lo.s32 	%r66, %r64, -1640531535, %r65;
	ld.global.u32 	%r67, [%rd7+8];
	mad.lo.s32 	%r68, %r66, -1640531535, %r67;
	ld.global.u32 	%r69, [%rd7+12];
	mad.lo.s32 	%r70, %r68, -1640531535, %r69;
	ld.global.u32 	%r71, [%rd7+16];
	mad.lo.s32 	%r72, %r70, -1640531535, %r71;
	ld.global.u32 	%r73, [%rd7+20];
	mad.lo.s32 	%r74, %r72, -1640531535, %r73;
	ld.global.u32 	%r75, [%rd7+24];
	mad.lo.s32 	%r76, %r74, -1640531535, %r75;
	ld.global.u32 	%r77, [%rd7+28];
	mad.lo.s32 	%r78, %r76, -1640531535, %r77;
	mul.lo.s32 	%r104, %r78, -1640531535;
	add.s32 	%r99, %r99, 8;
$L__BB1_7:
	setp.eq.s32 	%p6, %r12, 0;
	@%p6 bra 	$L__BB1_12;
	setp.lt.u32 	%p7, %r12, 4;
	@%p7 bra 	$L__BB1_10;
	mul.wide.u32 	%rd8, %r99, 4;
	add.s64 	%rd9, %rd1, %rd8;
	ld.global.u32 	%r80, [%rd9];
	add.s32 	%r81, %r80, %r104;
	ld.global.u32 	%r82, [%rd9+4];
	mad.lo.s32 	%r83, %r81, -1640531535, %r82;
	ld.global.u32 	%r84, [%rd9+8];
	mad.lo.s32 	%r85, %r83, -1640531535, %r84;
	ld.global.u32 	%r86, [%rd9+12];
	mad.lo.s32 	%r87, %r85, -1640531535, %r86;
	mul.lo.s32 	%r104, %r87, -1640531535;
	add.s32 	%r99, %r99, 4;
$L__BB1_10:
	and.b32  	%r88, %r1, 1;
	setp.eq.b32 	%p8, %r88, 1;
	not.pred 	%p9, %p8;
	@%p9 bra 	$L__BB1_12;
	mul.wide.u32 	%rd10, %r99, 4;
	add.s64 	%rd11, %rd1, %rd10;
	ld.global.u32 	%r89, [%rd11];
	add.s32 	%r90, %r89, %r104;
	mul.lo.s32 	%r104, %r90, -1640531535;
$L__BB1_12:
	add.u64 	%rd12, %SP, 0;
	add.u64 	%rd13, %SPL, 0;
	st.local.u32 	[%rd13], %r104;
	mov.u64 	%rd14, $str;
	cvta.global.u64 	%rd15, %rd14;
	{ // callseq 0, 0
	.param .b64 param0;
	st.param.b64 	[param0], %rd15;
	.param .b64 param1;
	st.param.b64 	[param1], %rd12;
	.param .b32 retval0;
	call.uni (retval0), 
	vprintf, 
	(
	param0, 
	param1
	);
	ld.param.b32 	%r91, [retval0];
	} // callseq 0
	ret;

}


// ===== COMPILED SASS (sm_100) =====

	.target	sm_100

	.elftype	@"ET_EXEC"


//--------------------- .note.nv.tkinfo           --------------------------
	.section	.note.nv.tkinfo,"",@"SHT_NOTE"
	.sectionflags	@"SHF_NOTE_NV_TKINFO"
	.tkinfo
        /*0018*/ 	.word	0x00000002
        /*0030*/ 	.string	""
        /*0030*/ 	.string	"ptxas"
        /*0030*/ 	.string	"Cuda compilation tools, release 13.0, V13.0.88"
        /*0030*/ 	.string	"Build cuda_13.0.r13.0/compiler.36424714_0"
        /*0030*/ 	.string	"-arch sm_100 -m 64 "



//--------------------- .note.nv.cuinfo           --------------------------
	.section	.note.nv.cuinfo,"",@"SHT_NOTE"
	.sectionflags	@"SHF_NOTE_NV_CUINFO"
        /*0018*/ 	.short	0x0002
        /*001a*/ 	.short	0x0064
        /*001c*/ 	.short	0x0082
	.zero		2


//--------------------- .nv.info                  --------------------------
	.section	.nv.info,"",@"SHT_CUDA_INFO"
	.align	4


	//----- nvinfo : EIATTR_REGCOUNT
	.align		4
        /*0000*/ 	.byte	0x04, 0x2f
        /*0002*/ 	.short	(.L_2 - .L_1)
	.align		4
.L_1:
        /*0004*/ 	.word	index@(_Z6matmulPjS_S_j)
        /*0008*/ 	.word	0x00000020


	//----- nvinfo : EIATTR_FRAME_SIZE
	.align		4
.L_2:
        /*000c*/ 	.byte	0x04, 0x11
        /*000e*/ 	.short	(.L_4 - .L_3)
	.align		4
.L_3:
        /*0010*/ 	.word	index@(_Z6matmulPjS_S_j)
        /*0014*/ 	.word	0x00000000


	//----- nvinfo : EIATTR_REGCOUNT
	.align		4
.L_4:
        /*0018*/ 	.byte	0x04, 0x2f
        /*001a*/ 	.short	(.L_6 - .L_5)
	.align		4
.L_5:
        /*001c*/ 	.word	index@(_Z9print_sigPjj)
        /*0020*/ 	.word	0x0000001d


	//----- nvinfo : EIATTR_FRAME_SIZE
	.align		4
.L_6:
        /*0024*/ 	.byte	0x04, 0x11
        /*0026*/ 	.short	(.L_8 - .L_7)
	.align		4
.L_7:
        /*0028*/ 	.word	index@(_Z9print_sigPjj)
        /*002c*/ 	.word	0x00000008


	//----- nvinfo : EIATTR_MIN_STACK_SIZE
	.align		4
.L_8:
        /*0030*/ 	.byte	0x04, 0x12
        /*0032*/ 	.short	(.L_10 - .L_9)
	.align		4
.L_9:
        /*0034*/ 	.word	index@(_Z9print_sigPjj)
        /*0038*/ 	.word	0x00000008


	//----- nvinfo : EIATTR_MIN_STACK_SIZE
	.align		4
.L_10:
        /*003c*/ 	.byte	0x04, 0x12
        /*003e*/ 	.short	(.L_12 - .L_11)
	.align		4
.L_11:
        /*0040*/ 	.word	index@(_Z6matmulPjS_S_j)
        /*0044*/ 	.word	0x00000000
.L_12:


//--------------------- .nv.compat                --------------------------
	.section	.nv.compat,"",@"SHT_CUDA_COMPAT_INFO"
	.align	4
        /*0000*/ 	.byte	0x02, 0x09, 0x00, 0x00, 0x02, 0x02, 0x01, 0x00, 0x02, 0x05, 0x05, 0x00, 0x03, 0x07, 0x01, 0x01
        /*0010*/ 	.byte	0x02, 0x03, 0x00, 0x00, 0x02, 0x06, 0x01, 0x00, 0x04, 0x0b, 0x08, 0x00, 0x09, 0x00, 0x00, 0x00
        /*0020*/ 	.byte	0x00, 0x00, 0x00, 0x00


//--------------------- .nv.info._Z9print_sigPjj  --------------------------
	.section	.nv.info._Z9print_sigPjj,"",@"SHT_CUDA_INFO"
	.sectionflags	@""
	.align	4


	//----- nvinfo : EIATTR_CUDA_API_VERSION
	.align		4
        /*0000*/ 	.byte	0x04, 0x37
        /*0002*/ 	.short	(.L_14 - .L_13)
.L_13:
        /*0004*/ 	.word	0x00000082


	//----- nvinfo : EIATTR_KPARAM_INFO
	.align		4
.L_14:
        /*0008*/ 	.byte	0x04, 0x17
        /*000a*/ 	.short	(.L_16 - .L_15)
.L_15:
        /*000c*/ 	.word	0x00000000
        /*0010*/ 	.short	0x0001
        /*0012*/ 	.short	0x0008
        /*0014*/ 	.byte	0x00, 0xf0, 0x11, 0x00


	//----- nvinfo : EIATTR_KPARAM_INFO
	.align		4
.L_16:
        /*0018*/ 	.byte	0x04, 0x17
        /*001a*/ 	.short	(.L_18 - .L_17)
.L_17:
        /*001c*/ 	.word	0x00000000
        /*0020*/ 	.short	0x0000
        /*0022*/ 	.short	0x0000
        /*0024*/ 	.byte	0x00, 0xf5, 0x21, 0x00


	//----- nvinfo : EIATTR_SPARSE_MMA_MASK
	.align		4
.L_18:
        /*0028*/ 	.byte	0x03, 0x50
        /*002a*/ 	.short	0x0000


	//----- nvinfo : EIATTR_MAXREG_COUNT
	.align		4
        /*002c*/ 	.byte	0x03, 0x1b
        /*002e*/ 	.short	0x00ff


	//----- nvinfo : EIATTR_EXTERNS
	.align		4
        /*0030*/ 	.byte	0x04, 0x0f
        /*0032*/ 	.short	(.L_20 - .L_19)


	//   ....[0]....
	.align		4
.L_19:
        /*0034*/ 	.word	index@(vprintf)


	//----- nvinfo : EIATTR_MERCURY_ISA_VERSION
	.align		4
.L_20:
        /*0038*/ 	.byte	0x03, 0x5f
        /*003a*/ 	.short	0x0101


	//----- nvinfo : EIATTR_VRC_CTA_INIT_COUNT
	.align		4
        /*003c*/ 	.byte	0x02, 0x4a
	.zero		1
	.zero		1


	//----- nvinfo : EIATTR_SYSCALL_OFFSETS
	.align		4
        /*0040*/ 	.byte	0x04, 0x46
        /*0042*/ 	.short	(.L_22 - .L_21)


	//   ....[0]....
.L_21:
        /*0044*/ 	.word	0x00000750


	//----- nvinfo : EIATTR_EXIT_INSTR_OFFSETS
	.align		4
.L_22:
        /*0048*/ 	.byte	0x04, 0x1c
        /*004a*/ 	.short	(.L_24 - .L_23)


	//   ....[0]....
.L_23:
        /*004c*/ 	.word	0x00000760


	//----- nvinfo : EIATTR_CBANK_PARAM_SIZE
	.align		4
.L_24:
        /*0050*/ 	.byte	0x03, 0x19
        /*0052*/ 	.short	0x000c


	//----- nvinfo : EIATTR_PARAM_CBANK
	.align		4
        /*0054*/ 	.byte	0x04, 0x0a
        /*0056*/ 	.short	(.L_26 - .L_25)
	.align		4
.L_25:
        /*0058*/ 	.word	index@(.nv.constant0._Z9print_sigPjj)
        /*005c*/ 	.short	0x0380
        /*005e*/ 	.short	0x000c


	//----- nvinfo : EIATTR_SW_WAR
	.align		4
.L_26:
        /*0060*/ 	.byte	0x04, 0x36
        /*0062*/ 	.short	(.L_28 - .L_27)
.L_27:
        /*0064*/ 	.word	0x00000008
.L_28:


//--------------------- .nv.info._Z6matmulPjS_S_j --------------------------
	.section	.nv.info._Z6matmulPjS_S_j,"",@"SHT_CUDA_INFO"
	.sectionflags	@""
	.align	4


	//----- nvinfo : EIATTR_CUDA_API_VERSION
	.align		4
        /*0000*/ 	.byte	0x04, 0x37
        /*0002*/ 	.short	(.L_30 - .L_29)
.L_29:
        /*0004*/ 	.word	0x00000082


	//----- nvinfo : EIATTR_KPARAM_INFO
	.align		4
.L_30:
        /*0008*/ 	.byte	0x04, 0x17
        /*000a*/ 	.short	(.L_32 - .L_31)
.L_31:
        /*000c*/ 	.word	0x00000000
        /*0010*/ 	.short	0x0003
        /*0012*/ 	.short	0x0018
        /*0014*/ 	.byte	0x00, 0xf0, 0x11, 0x00


	//----- nvinfo : EIATTR_KPARAM_INFO
	.align		4
.L_32:
        /*0018*/ 	.byte	0x04, 0x17
        /*001a*/ 	.short	(.L_34 - .L_33)
.L_33:
        /*001c*/ 	.word	0x00000000
        /*0020*/ 	.short	0x0002
        /*0022*/ 	.short	0x0010
        /*0024*/ 	.byte	0x00, 0xf5, 0x21, 0x00


	//----- nvinfo : EIATTR_KPARAM_INFO
	.align		4
.L_34:
        /*0028*/ 	.byte	0x04, 0x17
        /*002a*/ 	.short	(.L_36 - .L_35)
.L_35:
        /*002c*/ 	.word	0x00000000
        /*0030*/ 	.short	0x0001
        /*0032*/ 	.short	0x0008
        /*0034*/ 	.byte	0x00, 0xf5, 0x21, 0x00


	//----- nvinfo : EIATTR_KPARAM_INFO
	.align		4
.L_36:
        /*0038*/ 	.byte	0x04, 0x17
        /*003a*/ 	.short	(.L_38 - .L_37)
.L_37:
        /*003c*/ 	.word	0x00000000
        /*0040*/ 	.short	0x0000
        /*0042*/ 	.short	0x0000
        /*0044*/ 	.byte	0x00, 0xf5, 0x21, 0x00


	//----- nvinfo : EIATTR_SPARSE_MMA_MASK
	.align		4
.L_38:
        /*0048*/ 	.byte	0x03, 0x50
        /*004a*/ 	.short	0x0000


	//----- nvinfo : EIATTR_MAXREG_COUNT
	.align		4
        /*004c*/ 	.byte	0x03, 0x1b
        /*004e*/ 	.short	0x00ff


	//----- nvinfo : EIATTR_MERCURY_ISA_VERSION
	.align		4
        /*0050*/ 	.byte	0x03, 0x5f
        /*0052*/ 	.short	0x0101


	//----- nvinfo : EIATTR_VRC_CTA_INIT_COUNT
	.align		4
        /*0054*/ 	.byte	0x02, 0x4a
	.zero		1
	.zero		1


	//----- nvinfo : EIATTR_EXIT_INSTR_OFFSETS
	.align		4
        /*0058*/ 	.byte	0x04, 0x1c
        /*005a*/ 	.short	(.L_40 - .L_39)


	//   ....[0]....
.L_39:
        /*005c*/ 	.word	0x00000030


	//   ....[1]....
        /*0060*/ 	.word	0x00000a80


	//----- nvinfo : EIATTR_CBANK_PARAM_SIZE
	.align		4
.L_40:
        /*0064*/ 	.byte	0x03, 0x19
        /*0066*/ 	.short	0x001c


	//----- nvinfo : EIATTR_PARAM_CBANK
	.align		4
        /*0068*/ 	.byte	0x04, 0x0a
        /*006a*/ 	.short	(.L_42 - .L_41)
	.align		4
.L_41:
        /*006c*/ 	.word	index@(.nv.constant0._Z6matmulPjS_S_j)
        /*0070*/ 	.short	0x0380
        /*0072*/ 	.short	0x001c


	//----- nvinfo : EIATTR_SW_WAR
	.align		4
.L_42:
        /*0074*/ 	.byte	0x04, 0x36
        /*0076*/ 	.short	(.L_44 - .L_43)
.L_43:
        /*0078*/ 	.word	0x00000008
.L_44:


//--------------------- .nv.callgraph             --------------------------
	.section	.nv.callgraph,"",@"SHT_CUDA_CALLGRAPH"
	.align	4
	.sectionentsize	8
	.align		4
        /*0000*/ 	.word	0x00000000
	.align		4
        /*0004*/ 	.word	0xffffffff
	.align		4
        /*0008*/ 	.word	index@(_Z9print_sigPjj)
	.align		4
        /*000c*/ 	.word	index@(vprintf)
	.align		4
        /*0010*/ 	.word	0x00000000
	.align		4
        /*0014*/ 	.word	0xfffffffe
	.align		4
        /*0018*/ 	.word	0x00000000
	.align		4
        /*001c*/ 	.word	0xfffffffd
	.align		4
        /*0020*/ 	.word	0x00000000
	.align		4
        /*0024*/ 	.word	0xfffffffc


//--------------------- .nv.constant4             --------------------------
	.section	.nv.constant4,"a",@progbits
	.align	8
	.align		8
.nv.constant4:
        /*0000*/ 	.dword	vprintf
	.align		8
        /*0008*/ 	.dword	$str


//--------------------- .text._Z9print_sigPjj     --------------------------
	.section	.text._Z9print_sigPjj,"ax",@progbits
	.align	128
        .global         _Z9print_sigPjj
        .type           _Z9print_sigPjj,@function
        .size           _Z9print_sigPjj,(.L_x_12 - _Z9print_sigPjj)
        .other          _Z9print_sigPjj,@"STO_CUDA_ENTRY STV_DEFAULT"
_Z9print_sigPjj:
.text._Z9print_sigPjj:
[----:B------:R-:W0:Y:S08]  /*0000*/  LDC R1, c[0x0][0x37c] ;  /* 0x0000df00ff017b82 */ /* 0x000e300000000800 */
[----:B------:R-:W1:Y:S01]  /*0010*/  LDC R5, c[0x0][0x388] ;  /* 0x0000e200ff057b82 */ /* 0x000e620000000800 */
[----:B------:R-:W2:Y:S01]  /*0020*/  LDCU UR4, c[0x0][0x2f8] ;  /* 0x00005f00ff0477ac */ /* 0x000ea20008000800 */
[----:B0-----:R-:W-:Y:S01]  /*0030*/  IADD3 R1, PT, PT, R1, -0x8, RZ ;  /* 0xfffffff801017810 */ /* 0x001fe20007ffe0ff */
[----:B------:R-:W-:Y:S01]  /*0040*/  HFMA2 R0, -RZ, RZ, 0, 0 ;  /* 0x00000000ff007431 */ /* 0x000fe200000001ff */
[----:B------:R-:W0:Y:S02]  /*0050*/  LDCU UR5, c[0x0][0x2fc] ;  /* 0x00005f80ff0577ac */ /* 0x000e240008000800 */
[----:B--2---:R-:W-:-:S04]  /*0060*/  IADD3 R6, P1, PT, R1, UR4, RZ ;  /* 0x0000000401067c10 */ /* 0x004fc8000ff3e0ff */
[----:B0-----:R-:W-:Y:S01]  /*0070*/  IADD3.X R7, PT, PT, RZ, UR5, RZ, P1, !PT ;  /* 0x00000005ff077c10 */ /* 0x001fe20008ffe4ff */
[----:B-1----:R-:W-:-:S05]  /*0080*/  IMAD R5, R5, R5, RZ ;  /* 0x0000000505057224 */ /* 0x002fca00078e02ff */
[----:B------:R-:W-:-:S13]  /*0090*/  ISETP.NE.AND P0, PT, R5, RZ, PT ;  /* 0x000000ff0500720c */ /* 0x000fda0003f05270 */
[----:B------:R-:W-:Y:S05]  /*00a0*/  @!P0 BRA `(.L_x_0) ;  /* 0x00000004008c8947 */ /* 0x000fea0003800000 */
[C---:B------:R-:W-:Y:S01]  /*00b0*/  ISETP.GE.U32.AND P1, PT, R5.reuse, 0x10, PT ;  /* 0x000000100500780c */ /* 0x040fe20003f26070 */
[----:B------:R-:W0:Y:S01]  /*00c0*/  LDCU.64 UR6, c[0x0][0x358] ;  /* 0x00006b00ff0677ac */ /* 0x000e220008000a00 */
[----:B------:R-:W-:Y:S02]  /*00d0*/  LOP3.LUT R21, R5, 0xd, RZ, 0xc0, !PT ;  /* 0x0000000d05157812 */ /* 0x000fe400078ec0ff */
[----:B------:R-:W-:Y:S02]  /*00e0*/  MOV R4, RZ ;  /* 0x000000ff00047202 */ /* 0x000fe40000000f00 */
[----:B------:R-:W-:Y:S02]  /*00f0*/  ISETP.NE.AND P0, PT, R21, RZ, PT ;  /* 0x000000ff1500720c */ /* 0x000fe40003f05270 */
[----:B------:R-:W-:-:S05]  /*0100*/  MOV R0, RZ ;  /* 0x000000ff00007202 */ /* 0x000fca0000000f00 */
[----:B------:R-:W-:Y:S06]  /*0110*/  @!P1 BRA `(.L_x_1) ;  /* 0x0000000000b89947 */ /* 0x000fec0003800000 */
[----:B------:R-:W1:Y:S01]  /*0120*/  LDCU.64 UR4, c[0x0][0x380] ;  /* 0x00007000ff0477ac */ /* 0x000e620008000a00 */
[----:B------:R-:W-:Y:S02]  /*0130*/  LOP3.LUT R4, R5, 0xfffffff0, RZ, 0xc0, !PT ;  /* 0xfffffff005047812 */ /* 0x000fe400078ec0ff */
[----:B------:R-:W-:Y:S02]  /*0140*/  MOV R0, RZ ;  /* 0x000000ff00007202 */ /* 0x000fe40000000f00 */
[----:B------:R-:W-:Y:S01]  /*0150*/  IADD3 R23, PT, PT, -R4, RZ, RZ ;  /* 0x000000ff04177210 */ /* 0x000fe20007ffe1ff */
[----:B-1----:R-:W-:-:S04]  /*0160*/  UIADD3 UR4, UP0, UPT, UR4, 0x20, URZ ;  /* 0x0000002004047890 */ /* 0x002fc8000ff1e0ff */
[----:B------:R-:W-:Y:S02]  /*0170*/  UIADD3.X UR5, UPT, UPT, URZ, UR5, URZ, UP0, !UPT ;  /* 0x00000005ff057290 */ /* 0x000fe400087fe4ff */
[----:B------:R-:W-:-:S04]  /*0180*/  MOV R2, UR4 ;  /* 0x0000000400027c02 */ /* 0x000fc80008000f00 */
[----:B------:R-:W-:-:S07]  /*0190*/  MOV R3, UR5 ;  /* 0x0000000500037c02 */ /* 0x000fce0008000f00 */
.L_x_2:
[----:B0-----:R-:W2:Y:S04]  /*01a0*/  LDG.E R19, desc[UR6][R2.64+-0x20] ;  /* 0xffffe00602137981 */ /* 0x001ea8000c1e1900 */
[----:B------:R-:W3:Y:S04]  /*01b0*/  LDG.E R20, desc[UR6][R2.64+-0x1c] ;  /* 0xffffe40602147981 */ /* 0x000ee8000c1e1900 */
[----:B------:R-:W4:Y:S04]  /*01c0*/  LDG.E R22, desc[UR6][R2.64+-0x18] ;  /* 0xffffe80602167981 */ /* 0x000f28000c1e1900 */
[----:B------:R-:W5:Y:S04]  /*01d0*/  LDG.E R24, desc[UR6][R2.64+-0x14] ;  /* 0xffffec0602187981 */ /* 0x000f68000c1e1900 */
        /* <DEDUP_REMOVED lines=11> */
[----:B------:R0:W5:Y:S01]  /*0290*/  LDG.E R9, desc[UR6][R2.64+0x1c] ;  /* 0x00001c0602097981 */ /* 0x000162000c1e1900 */
[----:B------:R-:W-:-:S04]  /*02a0*/  IADD3 R23, PT, PT, R23, 0x10, RZ ;  /* 0x0000001017177810 */ /* 0x000fc80007ffe0ff */
[----:B------:R-:W-:Y:S02]  /*02b0*/  ISETP.NE.AND P1, PT, R23, RZ, PT ;  /* 0x000000ff1700720c */ /* 0x000fe40003f25270 */
[----:B0-----:R-:W-:-:S04]  /*02c0*/  IADD3 R2, P2, PT, R2, 0x40, RZ ;  /* 0x0000004002027810 */ /* 0x001fc80007f5e0ff */
[----:B------:R-:W-:Y:S02]  /*02d0*/  IADD3.X R3, PT, PT, RZ, R3, RZ, P2, !PT ;  /* 0x00000003ff037210 */ /* 0x000fe400017fe4ff */
[----:B--2---:R-:W-:-:S05]  /*02e0*/  IADD3 R19, PT, PT, R19, R0, RZ ;  /* 0x0000000013137210 */ /* 0x004fca0007ffe0ff */
[----:B---3--:R-:W-:-:S04]  /*02f0*/  IMAD R19, R19, -0x61c8864f, R20 ;  /* 0x9e3779b113137824 */ /* 0x008fc800078e0214 */
[----:B----4-:R-:W-:-:S04]  /*0300*/  IMAD R19, R19, -0x61c8864f, R22 ;  /* 0x9e3779b113137824 */ /* 0x010fc800078e0216 */
[----:B-----5:R-:W-:-:S04]  /*0310*/  IMAD R19, R19, -0x61c8864f, R24 ;  /* 0x9e3779b113137824 */ /* 0x020fc800078e0218 */
[----:B------:R-:W-:-:S04]  /*0320*/  IMAD R19, R19, -0x61c8864f, R26 ;  /* 0x9e3779b113137824 */ /* 0x000fc800078e021a */
        /* <DEDUP_REMOVED lines=11> */
[----:B------:R-:W-:Y:S01]  /*03e0*/  IMAD R0, R8, -0x61c8864f, RZ ;  /* 0x9e3779b108007824 */ /* 0x000fe200078e02ff */
[----:B------:R-:W-:Y:S06]  /*03f0*/  @P1 BRA `(.L_x_2) ;  /* 0xfffffffc00681947 */ /* 0x000fec000383ffff */
.L_x_1:
[----:B------:R-:W-:Y:S05]  /*0400*/  @!P0 BRA `(.L_x_0) ;  /* 0x0000000000b48947 */ /* 0x000fea0003800000 */
[----:B------:R-:W-:Y:S02]  /*0410*/  ISETP.GE.U32.AND P0, PT, R21, 0x8, PT ;  /* 0x000000081500780c */ /* 0x000fe40003f06070 */
[----:B------:R-:W-:-:S04]  /*0420*/  LOP3.LUT R10, R5, 0x5, RZ, 0xc0, !PT ;  /* 0x00000005050a7812 */ /* 0x000fc800078ec0ff */
[----:B------:R-:W-:-:S07]  /*0430*/  ISETP.NE.AND P1, PT, R10, RZ, PT ;  /* 0x000000ff0a00720c */ /* 0x000fce0003f25270 */
[----:B------:R-:W-:Y:S06]  /*0440*/  @!P0 BRA `(.L_x_3) ;  /* 0x0000000000508947 */ /* 0x000fec0003800000 */
[----:B------:R-:W1:Y:S02]  /*0450*/  LDC.64 R2, c[0x0][0x380] ;  /* 0x0000e000ff027b82 */ /* 0x000e640000000a00 */
[----:B-1----:R-:W-:-:S05]  /*0460*/  IMAD.WIDE.U32 R2, R4, 0x4, R2 ;  /* 0x0000000404027825 */ /* 0x002fca00078e0002 */
[----:B0-----:R-:W2:Y:S04]  /*0470*/  LDG.E R9, desc[UR6][R2.64] ;  /* 0x0000000602097981 */ /* 0x001ea8000c1e1900 */
[----:B------:R-:W3:Y:S04]  /*0480*/  LDG.E R8, desc[UR6][R2.64+0x4] ;  /* 0x0000040602087981 */ /* 0x000ee8000c1e1900 */
[----:B------:R-:W4:Y:S04]  /*0490*/  LDG.E R11, desc[UR6][R2.64+0x8] ;  /* 0x00000806020b7981 */ /* 0x000f28000c1e1900 */
[----:B------:R-:W5:Y:S04]  /*04a0*/  LDG.E R13, desc[UR6][R2.64+0xc] ;  /* 0x00000c06020d7981 */ /* 0x000f68000c1e1900 */
[----:B------:R-:W5:Y:S04]  /*04b0*/  LDG.E R15, desc[UR6][R2.64+0x10] ;  /* 0x00001006020f7981 */ /* 0x000f68000c1e1900 */
[----:B------:R-:W5:Y:S04]  /*04c0*/  LDG.E R17, desc[UR6][R2.64+0x14] ;  /* 0x0000140602117981 */ /* 0x000f68000c1e1900 */
[----:B------:R-:W5:Y:S04]  /*04d0*/  LDG.E R19, desc[UR6][R2.64+0x18] ;  /* 0x0000180602137981 */ /* 0x000f68000c1e1900 */
[----:B------:R-:W5:Y:S01]  /*04e0*/  LDG.E R21, desc[UR6][R2.64+0x1c] ;  /* 0x00001c0602157981 */ /* 0x000f62000c1e1900 */
[----:B------:R-:W-:-:S02]  /*04f0*/  IADD3 R4, PT, PT, R4, 0x8, RZ ;  /* 0x0000000804047810 */ /* 0x000fc40007ffe0ff */
        /* <DEDUP_REMOVED lines=8> */
[----:B------:R-:W-:-:S07]  /*0580*/  IMAD R0, R8, -0x61c8864f, RZ ;  /* 0x9e3779b108007824 */ /* 0x000fce00078e02ff */
.L_x_3:
[----:B------:R-:W-:Y:S05]  /*0590*/  @!P1 BRA `(.L_x_0) ;  /* 0x0000000000509947 */ /* 0x000fea0003800000 */
[----:B------:R-:W-:Y:S02]  /*05a0*/  ISETP.GE.U32.AND P0, PT, R10, 0x4, PT ;  /* 0x000000040a00780c */ /* 0x000fe40003f06070 */
[----:B------:R-:W-:-:S04]  /*05b0*/  LOP3.LUT R5, R5, 0x1, RZ, 0xc0, !PT ;  /* 0x0000000105057812 */ /* 0x000fc800078ec0ff */
[----:B------:R-:W-:-:S07]  /*05c0*/  ISETP.NE.U32.AND P1, PT, R5, 0x1, PT ;  /* 0x000000010500780c */ /* 0x000fce0003f25070 */
[----:B------:R-:W1:Y:S08]  /*05d0*/  @P0 LDC.64 R2, c[0x0][0x380] ;  /* 0x0000e000ff020b82 */ /* 0x000e700000000a00 */
[----:B------:R-:W2:Y:S01]  /*05e0*/  @!P1 LDC.64 R8, c[0x0][0x380] ;  /* 0x0000e000ff089b82 */ /* 0x000ea20000000a00 */
[----:B-1----:R-:W-:-:S05]  /*05f0*/  @P0 IMAD.WIDE.U32 R2, R4, 0x4, R2 ;  /* 0x0000000404020825 */ /* 0x002fca00078e0002 */
[----:B0-----:R-:W3:Y:S04]  /*0600*/  @P0 LDG.E R11, desc[UR6][R2.64] ;  /* 0x00000006020b0981 */ /* 0x001ee8000c1e1900 */
[----:B------:R-:W4:Y:S01]  /*0610*/  @P0 LDG.E R10, desc[UR6][R2.64+0x4] ;  /* 0x00000406020a0981 */ /* 0x000f22000c1e1900 */
[----:B------:R-:W-:-:S03]  /*0620*/  @P0 IADD3 R4, PT, PT, R4, 0x4, RZ ;  /* 0x0000000404040810 */ /* 0x000fc60007ffe0ff */
[----:B------:R-:W5:Y:S04]  /*0630*/  @P0 LDG.E R13, desc[UR6][R2.64+0x8] ;  /* 0x00000806020d0981 */ /* 0x000f68000c1e1900 */
[----:B------:R-:W5:Y:S01]  /*0640*/  @P0 LDG.E R15, desc[UR6][R2.64+0xc] ;  /* 0x00000c06020f0981 */ /* 0x000f62000c1e1900 */
[----:B--2---:R-:W-:-:S06]  /*0650*/  @!P1 IMAD.WIDE.U32 R4, R4, 0x4, R8 ;  /* 0x0000000404049825 */ /* 0x004fcc00078e0008 */
[----:B------:R-:W2:Y:S01]  /*0660*/  @!P1 LDG.E R5, desc[UR6][R4.64] ;  /* 0x0000000604059981 */ /* 0x000ea2000c1e1900 */
[----:B---3--:R-:W-:-:S05]  /*0670*/  @P0 IADD3 R11, PT, PT, R0, R11, RZ ;  /* 0x0000000b000b0210 */ /* 0x008fca0007ffe0ff */
[----:B----4-:R-:W-:-:S04]  /*0680*/  @P0 IMAD R10, R11, -0x61c8864f, R10 ;  /* 0x9e3779b10b0a0824 */ /* 0x010fc800078e020a */
[----:B-----5:R-:W-:-:S04]  /*0690*/  @P0 IMAD R10, R10, -0x61c8864f, R13 ;  /* 0x9e3779b10a0a0824 */ /* 0x020fc800078e020d */
[----:B------:R-:W-:-:S04]  /*06a0*/  @P0 IMAD R10, R10, -0x61c8864f, R15 ;  /* 0x9e3779b10a0a0824 */ /* 0x000fc800078e020f */
[----:B------:R-:W-:-:S05]  /*06b0*/  @P0 IMAD R0, R10, -0x61c8864f, RZ ;  /* 0x9e3779b10a000824 */ /* 0x000fca00078e02ff */
[----:B--2---:R-:W-:-:S05]  /*06c0*/  @!P1 IADD3 R8, PT, PT, R0, R5, RZ ;  /* 0x0000000500089210 */ /* 0x004fca0007ffe0ff */
[----:B------:R-:W-:-:S07]  /*06d0*/  @!P1 IMAD R0, R8, -0x61c8864f, RZ ;  /* 0x9e3779b108009824 */ /* 0x000fce00078e02ff */
.L_x_0:
[----:B------:R-:W-:Y:S01]  /*06e0*/  MOV R2, 0x0 ;  /* 0x0000000000027802 */ /* 0x000fe20000000f00 */
[----:B------:R1:W-:Y:S01]  /*06f0*/  STL [R1], R0 ;  /* 0x0000000001007387 */ /* 0x0003e20000100800 */
[----:B------:R-:W2:Y:S04]  /*0700*/  LDCU.64 UR4, c[0x4][0x8] ;  /* 0x01000100ff0477ac */ /* 0x000ea80008000a00 */
[----:B------:R-:W3:Y:S01]  /*0710*/  LDC.64 R2, c[0x4][R2] ;  /* 0x0100000002027b82 */ /* 0x000ee20000000a00 */
[----:B--2---:R-:W-:Y:S02]  /*0720*/  MOV R4, UR4 ;  /* 0x0000000400047c02 */ /* 0x004fe40008000f00 */
[----:B-1----:R-:W-:-:S07]  /*0730*/  MOV R5, UR5 ;  /* 0x0000000500057c02 */ /* 0x002fce0008000f00 */
[----:B------:R-:W-:-:S07]  /*0740*/  LEPC R20, `(.L_x_4) ;  /* 0x000000001014794e */ /* 0x000fce0000000000 */
[----:B0--3--:R-:W-:Y:S05]  /*0750*/  CALL.ABS.NOINC R2 ;  /* 0x0000000002007343 */ /* 0x009fea0003c00000 */
.L_x_4:
[----:B------:R-:W-:Y:S05]  /*0760*/  EXIT ;  /* 0x000000000000794d */ /* 0x000fea0003800000 */
.L_x_5:
[----:B------:R-:W-:-:S00]  /*0770*/  BRA `(.L_x_5) ;  /* 0xfffffffc00fc7947 */ /* 0x000fc0000383ffff */
[----:B------:R-:W-:-:S00]  /*0780*/  NOP ;  /* 0x0000000000007918 */ /* 0x000fc00000000000 */
[----:B------:R-:W-:-:S00]  /*0790*/  NOP ;  /* 0x0000000000007918 */ /* 0x000fc00000000000 */
[----:B------:R-:W-:-:S00]  /*07a0*/  NOP ;  /* 0x0000000000007918 */ /* 0x000fc00000000000 */
[----:B------:R-:W-:-:S00]  /*07b0*/  NOP ;  /* 0x0000000000007918 */ /* 0x000fc00000000000 */
[----:B------:R-:W-:-:S00]  /*07c0*/  NOP ;  /* 0x0000000000007918 */ /* 0x000fc00000000000 */
[----:B------:R-:W-:-:S00]  /*07d0*/  NOP ;  /* 0x0000000000007918 */ /* 0x000fc00000000000 */
[----:B------:R-:W-:-:S00]  /*07e0*/  NOP ;  /* 0x0000000000007918 */ /* 0x000fc00000000000 */
[----:B------:R-:W-:-:S00]  /*07f0*/  NOP ;  /* 0x0000000000007918 */ /* 0x000fc00000000000 */
.L_x_12:


//--------------------- .text._Z6matmulPjS_S_j    --------------------------
	.section	.text._Z6matmulPjS_S_j,"ax",@progbits
	.align	128
        .global         _Z6matmulPjS_S_j
        .type           _Z6matmulPjS_S_j,@function
        .size           _Z6matmulPjS_S_j,(.L_x_13 - _Z6matmulPjS_S_j)
        .other          _Z6matmulPjS_S_j,@"STO_CUDA_ENTRY STV_DEFAULT"
_Z6matmulPjS_S_j:
.text._Z6matmulPjS_S_j:
[----:B------:R-:W-:Y:S01]  /*0000*/  LDC R1, c[0x0][0x37c] ;  /* 0x0000df00ff017b82 */ /* 0x000fe20000000800 */
[----:B------:R-:W0:Y:S02]  /*0010*/  LDCU UR4, c[0x0][0x398] ;  /* 0x00007300ff0477ac */ /* 0x000e240008000800 */
[----:B0-----:R-:W-:-:S13]  /*0020*/  ISETP.NE.AND P0, PT, RZ, UR4, PT ;  /* 0x00000004ff007c0c */ /* 0x001fda000bf05270 */
[----:B------:R-:W-:Y:S05]  /*0030*/  @!P0 EXIT ;  /* 0x000000000000894d */ /* 0x000fea0003800000 */
[----:B------:R-:W0:Y:S01]  /*0040*/  S2R R3, SR_TID.X ;  /* 0x0000000000037919 */ /* 0x000e220000002100 */
[----:B------:R-:W0:Y:S01]  /*0050*/  S2UR UR8, SR_CTAID.X ;  /* 0x00000000000879c3 */ /* 0x000e220000002500 */
[----:B------:R-:W-:Y:S02]  /*0060*/  ULOP3.LUT UR7, UR4, 0xfffffff8, URZ, 0xc0, !UPT ;  /* 0xfffffff804077892 */ /* 0x000fe4000f8ec0ff */
[----:B------:R-:W-:Y:S01]  /*0070*/  UIADD3 UR5, UPT, UPT, UR4, -0x1, URZ ;  /* 0xffffffff04057890 */ /* 0x000fe2000fffe0ff */
[----:B------:R-:W1:Y:S04]  /*0080*/  LDCU.64 UR10, c[0x0][0x358] ;  /* 0x00006b00ff0a77ac */ /* 0x000e680008000a00 */
[----:B------:R-:W0:Y:S01]  /*0090*/  LDC R0, c[0x0][0x360] ;  /* 0x0000d800ff007b82 */ /* 0x000e220000000800 */
[----:B------:R-:W-:-:S02]  /*00a0*/  ULOP3.LUT UR4, UR4, 0x7, URZ, 0xc0, !UPT ;  /* 0x0000000704047892 */ /* 0x000fc4000f8ec0ff */
[----:B------:R-:W-:Y:S02]  /*00b0*/  UIADD3 UR6, UPT, UPT, -UR7, URZ, URZ ;  /* 0x000000ff07067290 */ /* 0x000fe4000fffe1ff */
[----:B------:R-:W-:Y:S01]  /*00c0*/  UISETP.GE.U32.AND UP0, UPT, UR5, 0x7, UPT ;  /* 0x000000070500788c */ /* 0x000fe2000bf06070 */
[----:B0-----:R-:W-:Y:S02]  /*00d0*/  IMAD R0, R0, UR8, R3 ;  /* 0x0000000800007c24 */ /* 0x001fe4000f8e0203 */
[----:B-1----:R-:W-:-:S08]  /*00e0*/  HFMA2 R3, -RZ, RZ, 0, 0 ;  /* 0x00000000ff037431 */ /* 0x002fd000000001ff */
.L_x_10:
[----:B------:R-:W-:Y:S02]  /*00f0*/  MOV R2, RZ ;  /* 0x000000ff00027202 */ /* 0x000fe40000000f00 */
[----:B0-----:R-:W-:Y:S01]  /*0100*/  MOV R12, RZ ;  /* 0x000000ff000c7202 */ /* 0x001fe20000000f00 */
[----:B------:R-:W-:Y:S06]  /*0110*/  BRA.U !UP0, `(.L_x_6) ;  /* 0x0000000508287547 */ /* 0x000fec000b800000 */
[----:B------:R-:W0:Y:S01]  /*0120*/  LDC R4, c[0x0][0x398] ;  /* 0x0000e600ff047b82 */ /* 0x000e220000000800 */
[----:B------:R-:W-:Y:S01]  /*0130*/  MOV R12, RZ ;  /* 0x000000ff000c7202 */ /* 0x000fe20000000f00 */
[----:B------:R-:W-:Y:S01]  /*0140*/  UMOV UR5, UR6 ;  /* 0x0000000600057c82 */ /* 0x000fe20008000000 */
[-C--:B------:R-:W-:Y:S01]  /*0150*/  MOV R5, R3.reuse ;  /* 0x0000000300057202 */ /* 0x080fe20000000f00 */
[-C--:B0-----:R-:W-:Y:S01]  /*0160*/  IMAD R6, R0, R4.reuse, 0x3 ;  /* 0x0000000300067424 */ /* 0x081fe200078e0204 */
[----:B------:R-:W-:Y:S01]  /*0170*/  IADD3 R2, PT, PT, R3, R4, RZ ;  /* 0x0000000403027210 */ /* 0x000fe20007ffe0ff */
[C-C-:B------:R-:W-:Y:S01]  /*0180*/  IMAD R9, R4.reuse, 0x3, R3.reuse ;  /* 0x0000000304097824 */ /* 0x140fe200078e0203 */
[CC--:B------:R-:W-:Y:S01]  /*0190*/  LEA R7, R4.reuse, R3.reuse, 0x1 ;  /* 0x0000000304077211 */ /* 0x0c0fe200078e08ff */
[C-C-:B------:R-:W-:Y:S01]  /*01a0*/  IMAD R13, R4.reuse, 0x5, R3.reuse ;  /* 0x00000005040d7824 */ /* 0x140fe200078e0203 */
[C---:B------:R-:W-:Y:S01]  /*01b0*/  LEA R11, R4.reuse, R3, 0x2 ;  /* 0x00000003040b7211 */ /* 0x040fe200078e10ff */
[----:B------:R-:W-:-:S02]  /*01c0*/  IMAD R15, R4, 0x6, R3 ;  /* 0x00000006040f7824 */ /* 0x000fc400078e0203 */
[----:B------:R-:W-:-:S07]  /*01d0*/  IMAD R25, R4, 0x7, R3 ;  /* 0x0000000704197824 */ /* 0x000fce00078e0203 */
.L_x_7:
[----:B------:R-:W0:Y:S01]  /*01e0*/  LDC.64 R20, c[0x0][0x380] ;  /* 0x0000e000ff147b82 */ /* 0x000e220000000a00 */
[C---:B------:R-:W-:Y:S02]  /*01f0*/  IADD3 R29, PT, PT, R6.reuse, -0x3, RZ ;  /* 0xfffffffd061d7810 */ /* 0x040fe40007ffe0ff */
[----:B------:R-:W-:-:S05]  /*0200*/  IADD3 R19, PT, PT, R6, -0x2, RZ ;  /* 0xfffffffe06137810 */ /* 0x000fca0007ffe0ff */
[----:B------:R-:W1:Y:S01]  /*0210*/  LDC.64 R16, c[0x0][0x388] ;  /* 0x0000e200ff107b82 */ /* 0x000e620000000a00 */
[----:B------:R-:W-:Y:S01]  /*0220*/  IADD3 R27, PT, PT, R6, -0x1, RZ ;  /* 0xffffffff061b7810 */ /* 0x000fe20007ffe0ff */
[----:B0-----:R-:W-:-:S04]  /*0230*/  IMAD.WIDE.U32 R28, R29, 0x4, R20 ;  /* 0x000000041d1c7825 */ /* 0x001fc800078e0014 */
[----:B------:R-:W-:Y:S02]  /*0240*/  IMAD.WIDE.U32 R18, R19, 0x4, R20 ;  /* 0x0000000413127825 */ /* 0x000fe400078e0014 */
[----:B------:R-:W2:Y:S02]  /*0250*/  LDG.E R29, desc[UR10][R28.64] ;  /* 0x0000000a1c1d7981 */ /* 0x000ea4000c1e1900 */
[----:B-1----:R-:W-:Y:S02]  /*0260*/  IMAD.WIDE.U32 R22, R5, 0x4, R16 ;  /* 0x0000000405167825 */ /* 0x002fe400078e0010 */
[----:B------:R0:W3:Y:S04]  /*0270*/  LDG.E R10, desc[UR10][R18.64] ;  /* 0x0000000a120a7981 */ /* 0x0000e8000c1e1900 */
[----:B------:R1:W2:Y:S01]  /*0280*/  LDG.E R14, desc[UR10][R22.64] ;  /* 0x0000000a160e7981 */ /* 0x0002a2000c1e1900 */
[----:B0-----:R-:W-:-:S04]  /*0290*/  IMAD.WIDE.U32 R18, R27, 0x4, R20 ;  /* 0x000000041b127825 */ /* 0x001fc800078e0014 */
[--C-:B-1----:R-:W-:Y:S01]  /*02a0*/  IMAD.WIDE.U32 R22, R2, 0x4, R16.reuse ;  /* 0x0000000402167825 */ /* 0x102fe200078e0010 */
[----:B------:R-:W4:Y:S03]  /*02b0*/  LDG.E R8, desc[UR10][R18.64] ;  /* 0x0000000a12087981 */ /* 0x000f26000c1e1900 */
[----:B------:R-:W-:Y:S01]  /*02c0*/  IMAD.WIDE.U32 R26, R7, 0x4, R16 ;  /* 0x00000004071a7825 */ /* 0x000fe200078e0010 */
[----:B------:R0:W3:Y:S05]  /*02d0*/  LDG.E R24, desc[UR10][R22.64] ;  /* 0x0000000a16187981 */ /* 0x0000ea000c1e1900 */
[----:B------:R-:W4:Y:S01]  /*02e0*/  LDG.E R27, desc[UR10][R26.64] ;  /* 0x0000000a1a1b7981 */ /* 0x000f22000c1e1900 */
[----:B0-----:R-:W-:-:S05]  /*02f0*/  IADD3 R23, PT, PT, R6, 0x2, RZ ;  /* 0x0000000206177810 */ /* 0x001fca0007ffe0ff */
[----:B------:R-:W-:-:S04]  /*0300*/  IMAD.WIDE.U32 R22, R23, 0x4, R20 ;  /* 0x0000000417167825 */ /* 0x000fc800078e0014 */
[----:B--2---:R-:W-:Y:S01]  /*0310*/  IMAD R14, R29, R14, R12 ;  /* 0x0000000e1d0e7224 */ /* 0x004fe200078e020c */
[----:B------:R-:W-:-:S05]  /*0320*/  IADD3 R12, PT, PT, R6, 0x1, RZ ;  /* 0x00000001060c7810 */ /* 0x000fca0007ffe0ff */
[--C-:B------:R-:W-:Y:S02]  /*0330*/  IMAD.WIDE.U32 R18, R12, 0x4, R20.reuse ;  /* 0x000000040c127825 */ /* 0x100fe400078e0014 */
[----:B------:R-:W2:Y:S02]  /*0340*/  LDG.E R12, desc[UR10][R22.64] ;  /* 0x0000000a160c7981 */ /* 0x000ea4000c1e1900 */
[----:B------:R-:W-:-:S04]  /*0350*/  IMAD.WIDE.U32 R28, R6, 0x4, R20 ;  /* 0x00000004061c7825 */ /* 0x000fc800078e0014 */
[----:B---3--:R-:W-:Y:S01]  /*0360*/  IMAD R10, R10, R24, R14 ;  /* 0x000000180a0a7224 */ /* 0x008fe200078e020e */
[----:B------:R-:W-:Y:S01]  /*0370*/  IADD3 R24, PT, PT, R6, 0x3, RZ ;  /* 0x0000000306187810 */ /* 0x000fe20007ffe0ff */
[----:B------:R0:W3:Y:S02]  /*0380*/  LDG.E R14, desc[UR10][R18.64] ;  /* 0x0000000a120e7981 */ /* 0x0000e4000c1e1900 */
[----:B----4-:R-:W-:Y:S02]  /*0390*/  IMAD R8, R8, R27, R10 ;  /* 0x0000001b08087224 */ /* 0x010fe400078e020a */
[----:B------:R1:W4:Y:S01]  /*03a0*/  LDG.E R29, desc[UR10][R28.64] ;  /* 0x0000000a1c1d7981 */ /* 0x000322000c1e1900 */
[----:B------:R-:W-:-:S04]  /*03b0*/  IMAD.WIDE.U32 R26, R11, 0x4, R16 ;  /* 0x000000040b1a7825 */ /* 0x000fc800078e0010 */
[----:B0-----:R-:W-:Y:S02]  /*03c0*/  IMAD.WIDE.U32 R18, R9, 0x4, R16 ;  /* 0x0000000409127825 */ /* 0x001fe400078e0010 */
[----:B------:R-:W3:Y:S02]  /*03d0*/  LDG.E R27, desc[UR10][R26.64] ;  /* 0x0000000a1a1b7981 */ /* 0x000ee4000c1e1900 */
[----:B------:R-:W-:Y:S02]  /*03e0*/  IMAD.WIDE.U32 R22, R24, 0x4, R20 ;  /* 0x0000000418167825 */ /* 0x000fe400078e0014 */
[----:B------:R0:W4:Y:S01]  /*03f0*/  LDG.E R24, desc[UR10][R18.64] ;  /* 0x0000000a12187981 */ /* 0x000122000c1e1900 */
[----:B-1----:R-:W-:-:S03]  /*0400*/  IADD3 R28, PT, PT, R6, 0x4, RZ ;  /* 0x00000004061c7810 */ /* 0x002fc60007ffe0ff */
[----:B------:R1:W5:Y:S02]  /*0410*/  LDG.E R10, desc[UR10][R22.64] ;  /* 0x0000000a160a7981 */ /* 0x000364000c1e1900 */
[----:B------:R-:W-:-:S04]  /*0420*/  IMAD.WIDE.U32 R20, R28, 0x4, R20 ;  /* 0x000000041c147825 */ /* 0x000fc800078e0014 */
[--C-:B0-----:R-:W-:Y:S02]  /*0430*/  IMAD.WIDE.U32 R18, R13, 0x4, R16.reuse ;  /* 0x000000040d127825 */ /* 0x101fe400078e0010 */
[----:B------:R-:W5:Y:S02]  /*0440*/  LDG.E R21, desc[UR10][R20.64] ;  /* 0x0000000a14157981 */ /* 0x000f64000c1e1900 */
[--C-:B-1----:R-:W-:Y:S02]  /*0450*/  IMAD.WIDE.U32 R22, R15, 0x4, R16.reuse ;  /* 0x000000040f167825 */ /* 0x102fe400078e0010 */
[----:B------:R-:W2:Y:S02]  /*0460*/  LDG.E R28, desc[UR10][R18.64] ;  /* 0x0000000a121c7981 */ /* 0x000ea4000c1e1900 */
[----:B------:R-:W-:Y:S02]  /*0470*/  IMAD.WIDE.U32 R16, R25, 0x4, R16 ;  /* 0x0000000419107825 */ /* 0x000fe400078e0010 */
[----:B------:R-:W5:Y:S04]  /*0480*/  LDG.E R23, desc[UR10][R22.64] ;  /* 0x0000000a16177981 */ /* 0x000f68000c1e1900 */
[----:B------:R-:W5:Y:S01]  /*0490*/  LDG.E R16, desc[UR10][R16.64] ;  /* 0x0000000a10107981 */ /* 0x000f62000c1e1900 */
[----:B------:R-:W-:-:S04]  /*04a0*/  UIADD3 UR5, UPT, UPT, UR5, 0x8, URZ ;  /* 0x0000000805057890 */ /* 0x000fc8000fffe0ff */
[----:B------:R-:W-:Y:S01]  /*04b0*/  UISETP.NE.AND UP1, UPT, UR5, URZ, UPT ;  /* 0x000000ff0500728c */ /* 0x000fe2000bf25270 */
[----:B------:R-:W-:Y:S02]  /*04c0*/  IADD3 R6, PT, PT, R6, 0x8, RZ ;  /* 0x0000000806067810 */ /* 0x000fe40007ffe0ff */
[C---:B------:R-:W-:Y:S02]  /*04d0*/  LEA R2, R4.reuse, R2, 0x3 ;  /* 0x0000000204027211 */ /* 0x040fe400078e18ff */
[C---:B------:R-:W-:Y:S02]  /*04e0*/  LEA R7, R4.reuse, R7, 0x3 ;  /* 0x0000000704077211 */ /* 0x040fe400078e18ff */
[C---:B------:R-:W-:Y:S02]  /*04f0*/  LEA R9, R4.reuse, R9, 0x3 ;  /* 0x0000000904097211 */ /* 0x040fe400078e18ff */
[C---:B------:R-:W-:Y:S02]  /*0500*/  LEA R11, R4.reuse, R11, 0x3 ;  /* 0x0000000b040b7211 */ /* 0x040fe400078e18ff */
[----:B------:R-:W-:-:S02]  /*0510*/  LEA R13, R4, R13, 0x3 ;  /* 0x0000000d040d7211 */ /* 0x000fc400078e18ff */
[C---:B------:R-:W-:Y:S02]  /*0520*/  LEA R15, R4.reuse, R15, 0x3 ;  /* 0x0000000f040f7211 */ /* 0x040fe400078e18ff */
[C---:B------:R-:W-:Y:S02]  /*0530*/  LEA R25, R4.reuse, R25, 0x3 ;  /* 0x0000001904197211 */ /* 0x040fe400078e18ff */
[----:B------:R-:W-:Y:S01]  /*0540*/  LEA R5, R4, R5, 0x3 ;  /* 0x0000000504057211 */ /* 0x000fe200078e18ff */
[----:B----4-:R-:W-:-:S04]  /*0550*/  IMAD R8, R29, R24, R8 ;  /* 0x000000181d087224 */ /* 0x010fc800078e0208 */
[----:B---3--:R-:W-:-:S04]  /*0560*/  IMAD R27, R14, R27, R8 ;  /* 0x0000001b0e1b7224 */ /* 0x008fc800078e0208 */
[----:B--2---:R-:W-:-:S04]  /*0570*/  IMAD R12, R12, R28, R27 ;  /* 0x0000001c0c0c7224 */ /* 0x004fc800078e021b */
[----:B-----5:R-:W-:-:S04]  /*0580*/  IMAD R12, R10, R23, R12 ;  /* 0x000000170a0c7224 */ /* 0x020fc800078e020c */
[----:B------:R-:W-:Y:S01]  /*0590*/  IMAD R12, R21, R16, R12 ;  /* 0x00000010150c7224 */ /* 0x000fe200078e020c */
[----:B------:R-:W-:Y:S06]  /*05a0*/  BRA.U UP1, `(.L_x_7) ;  /* 0xfffffffd010c7547 */ /* 0x000fec000b83ffff */
[----:B------:R-:W-:-:S07]  /*05b0*/  MOV R2, UR7 ;  /* 0x0000000700027c02 */ /* 0x000fce0008000f00 */
.L_x_6:
[----:B------:R-:W-:-:S09]  /*05c0*/  UISETP.NE.AND UP1, UPT, UR4, URZ, UPT ;  /* 0x000000ff0400728c */ /* 0x000fd2000bf25270 */
[----:B------:R-:W-:Y:S05]  /*05d0*/  BRA.U !UP1, `(.L_x_8) ;  /* 0x0000000509087547 */ /* 0x000fea000b800000 */
[----:B------:R-:W0:Y:S01]  /*05e0*/  LDC R11, c[0x0][0x398] ;  /* 0x0000e600ff0b7b82 */ /* 0x000e220000000800 */
[----:B------:R-:W-:-:S04]  /*05f0*/  UIADD3 UR5, UPT, UPT, UR4, -0x1, URZ ;  /* 0xffffffff04057890 */ /* 0x000fc8000fffe0ff */
[----:B------:R-:W-:Y:S01]  /*0600*/  UISETP.GE.U32.AND UP1, UPT, UR5, 0x3, UPT ;  /* 0x000000030500788c */ /* 0x000fe2000bf26070 */
[----:B0-----:R-:W-:-:S08]  /*0610*/  LOP3.LUT P0, R10, R11, 0x3, RZ, 0xc0, !PT ;  /* 0x000000030b0a7812 */ /* 0x001fd0000780c0ff */
[----:B------:R-:W-:Y:S05]  /*0620*/  BRA.U !UP1, `(.L_x_9) ;  /* 0x0000000109807547 */ /* 0x000fea000b800000 */
[----:B------:R-:W0:Y:S01]  /*0630*/  LDC.64 R4, c[0x0][0x388] ;  /* 0x0000e200ff047b82 */ /* 0x000e220000000a00 */
[----:B------:R-:W1:Y:S07]  /*0640*/  LDCU UR5, c[0x0][0x398] ;  /* 0x00007300ff0577ac */ /* 0x000e6e0008000800 */
[----:B------:R-:W2:Y:S01]  /*0650*/  LDC.64 R6, c[0x0][0x380] ;  /* 0x0000e000ff067b82 */ /* 0x000ea20000000a00 */
[----:B-1----:R-:W-:Y:S02]  /*0660*/  IMAD R9, R0, UR5, R2 ;  /* 0x0000000500097c24 */ /* 0x002fe4000f8e0202 */
[----:B------:R-:W-:-:S03]  /*0670*/  IMAD R15, R2, UR5, R3 ;  /* 0x00000005020f7c24 */ /* 0x000fc6000f8e0203 */
[----:B------:R-:W-:Y:S01]  /*0680*/  IADD3 R21, PT, PT, R9, 0x1, RZ ;  /* 0x0000000109157810 */ /* 0x000fe20007ffe0ff */
[C---:B0-----:R-:W-:Y:S01]  /*0690*/  IMAD.WIDE.U32 R18, R15.reuse, 0x4, R4 ;  /* 0x000000040f127825 */ /* 0x041fe200078e0004 */
[----:B------:R-:W-:Y:S02]  /*06a0*/  IADD3 R15, PT, PT, R15, UR5, RZ ;  /* 0x000000050f0f7c10 */ /* 0x000fe4000fffe0ff */
[----:B------:R-:W-:Y:S02]  /*06b0*/  IADD3 R25, PT, PT, R9, 0x2, RZ ;  /* 0x0000000209197810 */ /* 0x000fe40007ffe0ff */
[----:B------:R-:W-:Y:S01]  /*06c0*/  IADD3 R27, PT, PT, R15, UR5, RZ ;  /* 0x000000050f1b7c10 */ /* 0x000fe2000fffe0ff */
[--C-:B--2---:R-:W-:Y:S01]  /*06d0*/  IMAD.WIDE.U32 R22, R9, 0x4, R6.reuse ;  /* 0x0000000409167825 */ /* 0x104fe200078e0006 */
[----:B------:R-:W2:Y:S03]  /*06e0*/  LDG.E R18, desc[UR10][R18.64] ;  /* 0x0000000a12127981 */ /* 0x000ea6000c1e1900 */
[----:B------:R-:W-:Y:S01]  /*06f0*/  IMAD.WIDE.U32 R20, R21, 0x4, R6 ;  /* 0x0000000415147825 */ /* 0x000fe200078e0006 */
[----:B------:R-:W2:Y:S03]  /*0700*/  LDG.E R13, desc[UR10][R22.64] ;  /* 0x0000000a160d7981 */ /* 0x000ea6000c1e1900 */
[----:B------:R-:W-:Y:S01]  /*0710*/  IMAD.WIDE.U32 R16, R15, 0x4, R4 ;  /* 0x000000040f107825 */ /* 0x000fe200078e0004 */
[----:B------:R-:W-:Y:S01]  /*0720*/  IADD3 R29, PT, PT, R9, 0x3, RZ ;  /* 0x00000003091d7810 */ /* 0x000fe20007ffe0ff */
[----:B------:R-:W3:Y:S02]  /*0730*/  LDG.E R20, desc[UR10][R20.64] ;  /* 0x0000000a14147981 */ /* 0x000ee4000c1e1900 */
[----:B------:R-:W-:Y:S01]  /*0740*/  IMAD.WIDE.U32 R14, R25, 0x4, R6 ;  /* 0x00000004190e7825 */ /* 0x000fe200078e0006 */
[C---:B------:R-:W-:Y:S01]  /*0750*/  IADD3 R25, PT, PT, R27.reuse, UR5, RZ ;  /* 0x000000051b197c10 */ /* 0x040fe2000fffe0ff */
[----:B------:R-:W3:Y:S02]  /*0760*/  LDG.E R16, desc[UR10][R16.64] ;  /* 0x0000000a10107981 */ /* 0x000ee4000c1e1900 */
[----:B------:R-:W-:-:S02]  /*0770*/  IMAD.WIDE.U32 R8, R27, 0x4, R4 ;  /* 0x000000041b087825 */ /* 0x000fc400078e0004 */
[----:B------:R-:W4:Y:S02]  /*0780*/  LDG.E R14, desc[UR10][R14.64] ;  /* 0x0000000a0e0e7981 */ /* 0x000f24000c1e1900 */
[----:B------:R-:W-:Y:S02]  /*0790*/  IMAD.WIDE.U32 R6, R29, 0x4, R6 ;  /* 0x000000041d067825 */ /* 0x000fe400078e0006 */
[----:B------:R-:W4:Y:S02]  /*07a0*/  LDG.E R8, desc[UR10][R8.64] ;  /* 0x0000000a08087981 */ /* 0x000f24000c1e1900 */
[----:B------:R-:W-:Y:S02]  /*07b0*/  IMAD.WIDE.U32 R4, R25, 0x4, R4 ;  /* 0x0000000419047825 */ /* 0x000fe400078e0004 */
[----:B------:R-:W5:Y:S04]  /*07c0*/  LDG.E R6, desc[UR10][R6.64] ;  /* 0x0000000a06067981 */ /* 0x000f68000c1e1900 */
[----:B------:R-:W5:Y:S01]  /*07d0*/  LDG.E R4, desc[UR10][R4.64] ;  /* 0x0000000a04047981 */ /* 0x000f62000c1e1900 */
[----:B------:R-:W-:Y:S01]  /*07e0*/  IADD3 R2, PT, PT, R2, 0x4, RZ ;  /* 0x0000000402027810 */ /* 0x000fe20007ffe0ff */
[----:B--2---:R-:W-:-:S04]  /*07f0*/  IMAD R13, R13, R18, R12 ;  /* 0x000000120d0d7224 */ /* 0x004fc800078e020c */
[----:B---3--:R-:W-:-:S04]  /*0800*/  IMAD R13, R20, R16, R13 ;  /* 0x00000010140d7224 */ /* 0x008fc800078e020d */
[----:B----4-:R-:W-:-:S04]  /*0810*/  IMAD R13, R14, R8, R13 ;  /* 0x000000080e0d7224 */ /* 0x010fc800078e020d */
[----:B-----5:R-:W-:-:S07]  /*0820*/  IMAD R12, R6, R4, R13 ;  /* 0x00000004060c7224 */ /* 0x020fce00078e020d */
.L_x_9:
[----:B------:R-:W-:Y:S05]  /*0830*/  @!P0 BRA `(.L_x_8) ;  /* 0x0000000000708947 */ /* 0x000fea0003800000 */
[----:B------:R-:W0:Y:S01]  /*0840*/  LDC.64 R16, c[0x0][0x380] ;  /* 0x0000e000ff107b82 */ /* 0x000e220000000a00 */
[----:B------:R-:W-:Y:S02]  /*0850*/  ISETP.NE.AND P0, PT, R10, 0x1, PT ;  /* 0x000000010a00780c */ /* 0x000fe40003f05270 */
[----:B------:R-:W-:-:S05]  /*0860*/  LOP3.LUT P1, RZ, R11, 0x1, RZ, 0xc0, !PT ;  /* 0x000000010bff7812 */ /* 0x000fca000782c0ff */
[----:B------:R-:W1:Y:S06]  /*0870*/  LDC.64 R8, c[0x0][0x388] ;  /* 0x0000e200ff087b82 */ /* 0x000e6c0000000a00 */
[-C--:B------:R-:W-:Y:S02]  /*0880*/  @P0 IMAD R19, R0, R11.reuse, R2 ;  /* 0x0000000b00130224 */ /* 0x080fe400078e0202 */
[----:B------:R-:W2:Y:S01]  /*0890*/  LDC.64 R6, c[0x0][0x380] ;  /* 0x0000e000ff067b82 */ /* 0x000ea20000000a00 */
[C---:B------:R-:W-:Y:S01]  /*08a0*/  @P0 IMAD R14, R2.reuse, R11, R3 ;  /* 0x0000000b020e0224 */ /* 0x040fe200078e0203 */
[----:B------:R-:W-:-:S02]  /*08b0*/  @P0 IADD3 R2, PT, PT, R2, 0x2, RZ ;  /* 0x0000000202020810 */ /* 0x000fc40007ffe0ff */
[C---:B------:R-:W-:Y:S02]  /*08c0*/  @P0 IADD3 R13, PT, PT, R19.reuse, 0x1, RZ ;  /* 0x00000001130d0810 */ /* 0x040fe40007ffe0ff */
[----:B------:R-:W-:Y:S02]  /*08d0*/  @P0 IADD3 R21, PT, PT, R14, R11, RZ ;  /* 0x0000000b0e150210 */ /* 0x000fe40007ffe0ff */
[----:B------:R-:W3:Y:S01]  /*08e0*/  LDC.64 R4, c[0x0][0x388] ;  /* 0x0000e200ff047b82 */ /* 0x000ee20000000a00 */
[----:B0-----:R-:W-:-:S04]  /*08f0*/  @P0 IMAD.WIDE.U32 R18, R19, 0x4, R16 ;  /* 0x0000000413120825 */ /* 0x001fc800078e0010 */
[----:B------:R-:W-:Y:S02]  /*0900*/  @P0 IMAD.WIDE.U32 R16, R13, 0x4, R16 ;  /* 0x000000040d100825 */ /* 0x000fe400078e0010 */
[----:B------:R-:W4:Y:S02]  /*0910*/  @P0 LDG.E R19, desc[UR10][R18.64] ;  /* 0x0000000a12130981 */ /* 0x000f24000c1e1900 */
[----:B-1----:R-:W-:Y:S02]  /*0920*/  @P0 IMAD.WIDE.U32 R14, R14, 0x4, R8 ;  /* 0x000000040e0e0825 */ /* 0x002fe400078e0008 */
[----:B------:R-:W5:Y:S02]  /*0930*/  @P0 LDG.E R17, desc[UR10][R16.64] ;  /* 0x0000000a10110981 */ /* 0x000f64000c1e1900 */
[-C--:B------:R-:W-:Y:S02]  /*0940*/  @P1 IMAD R13, R0, R11.reuse, R2 ;  /* 0x0000000b000d1224 */ /* 0x080fe400078e0202 */
[----:B------:R-:W-:Y:S01]  /*0950*/  @P1 IMAD R11, R2, R11, R3 ;  /* 0x0000000b020b1224 */ /* 0x000fe200078e0203 */
[----:B------:R-:W4:Y:S01]  /*0960*/  @P0 LDG.E R14, desc[UR10][R14.64] ;  /* 0x0000000a0e0e0981 */ /* 0x000f22000c1e1900 */
[----:B------:R-:W-:-:S04]  /*0970*/  @P0 IMAD.WIDE.U32 R8, R21, 0x4, R8 ;  /* 0x0000000415080825 */ /* 0x000fc800078e0008 */
[----:B--2---:R-:W-:Y:S02]  /*0980*/  @P1 IMAD.WIDE.U32 R6, R13, 0x4, R6 ;  /* 0x000000040d061825 */ /* 0x004fe400078e0006 */
[----:B------:R-:W5:Y:S02]  /*0990*/  @P0 LDG.E R8, desc[UR10][R8.64] ;  /* 0x0000000a08080981 */ /* 0x000f64000c1e1900 */
[----:B---3--:R-:W-:Y:S02]  /*09a0*/  @P1 IMAD.WIDE.U32 R4, R11, 0x4, R4 ;  /* 0x000000040b041825 */ /* 0x008fe400078e0004 */
[----:B------:R-:W2:Y:S04]  /*09b0*/  @P1 LDG.E R7, desc[UR10][R6.64] ;  /* 0x0000000a06071981 */ /* 0x000ea8000c1e1900 */
[----:B------:R-:W2:Y:S01]  /*09c0*/  @P1 LDG.E R4, desc[UR10][R4.64] ;  /* 0x0000000a04041981 */ /* 0x000ea2000c1e1900 */
[----:B----4-:R-:W-:-:S04]  /*09d0*/  @P0 IMAD R2, R19, R14, R12 ;  /* 0x0000000e13020224 */ /* 0x010fc800078e020c */
[----:B-----5:R-:W-:-:S04]  /*09e0*/  @P0 IMAD R12, R17, R8, R2 ;  /* 0x00000008110c0224 */ /* 0x020fc800078e0202 */
[----:B--2---:R-:W-:-:S07]  /*09f0*/  @P1 IMAD R12, R7, R4, R12 ;  /* 0x00000004070c1224 */ /* 0x004fce00078e020c */
.L_x_8:
[----:B------:R-:W0:Y:S01]  /*0a00*/  LDCU UR5, c[0x0][0x398] ;  /* 0x00007300ff0577ac */ /* 0x000e220008000800 */
[----:B------:R-:W1:Y:S01]  /*0a10*/  LDC.64 R4, c[0x0][0x390] ;  /* 0x0000e400ff047b82 */ /* 0x000e620000000a00 */
[----:B0-----:R-:W-:Y:S01]  /*0a20*/  IMAD R7, R0, UR5, R3 ;  /* 0x0000000500077c24 */ /* 0x001fe2000f8e0203 */
[----:B------:R-:W-:-:S04]  /*0a30*/  IADD3 R3, PT, PT, R3, 0x1, RZ ;  /* 0x0000000103037810 */ /* 0x000fc80007ffe0ff */
[----:B------:R-:W-:Y:S01]  /*0a40*/  ISETP.NE.AND P0, PT, R3, UR5, PT ;  /* 0x0000000503007c0c */ /* 0x000fe2000bf05270 */
[----:B-1----:R-:W-:-:S05]  /*0a50*/  IMAD.WIDE.U32 R4, R7, 0x4, R4 ;  /* 0x0000000407047825 */ /* 0x002fca00078e0004 */
[----:B------:R0:W-:Y:S07]  /*0a60*/  STG.E desc[UR10][R4.64], R12 ;  /* 0x0000000c04007986 */ /* 0x0001ee000c10190a */
[----:B------:R-:W-:Y:S05]  /*0a70*/  @P0 BRA `(.L_x_10) ;  /* 0xfffffff4009c0947 */ /* 0x000fea000383ffff */
[----:B------:R-:W-:Y:S05]  /*0a80*/  EXIT ;  /* 0x000000000000794d */ /* 0x000fea0003800000 */
.L_x_11:
        /* <DEDUP_REMOVED lines=15> */
.L_x_13:


//--------------------- .nv.global.init           --------------------------
	.section	.nv.global.init,"aw",@progbits
.nv.global.init:
	.type		$str,@object
	.size		$str,(.L_0 - $str)
$str:
        /*0000*/ 	.byte	0x52, 0x65, 0x73, 0x75, 0x6c, 0x74, 0x3a, 0x20, 0x0a, 0x25, 0x75, 0x0a, 0x00
.L_0:


//--------------------- .nv.shared.reserved.0     --------------------------
	.section	.nv.shared.reserved.0,"aw",@nobits
	.weak		__nv_reservedSMEM_offset_0_alias
	.size		__nv_reservedSMEM_offset_0_alias, 0, 64
	.other		__nv_reservedSMEM_offset_0_alias,@"STO_CUDA_RESERVED_SHARED STV_DEFAULT"
__nv_reservedSMEM_offset_0_alias:
	.zero		0
	.zero		64


//--------------------- .nv.constant0._Z9print_sigPjj --------------------------
	.section	.nv.constant0._Z9print_sigPjj,"a",@progbits
	.sectionflags	@""
	.align	4
.nv.constant0._Z9print_sigPjj:
	.zero		908


//--------------------- .nv.constant0._Z6matmulPjS_S_j --------------------------
	.section	.nv.constant0._Z6matmulPjS_S_j,"a",@progbits
	.sectionflags	@""
	.align	4
.nv.constant0._Z6matmulPjS_S_j:
	.zero		924


//--------------------- SYMBOLS --------------------------

	.type		.nv.reservedSmem.offset0,@object
	.size		.nv.reservedSmem.offset0,0x4
	.type		vprintf,@function
